//
// Generated by NVIDIA NVVM Compiler
//
// Compiler Build ID: CL-36424714
// Cuda compilation tools, release 13.0, V13.0.88
// Based on NVVM 20.0.0
//

.version 9.0
.target sm_100
.address_size 64

	// .globl	_Z7reduce1PfS_
// _ZZ7reduce1PfS_E11input_begin has been demoted

.visible .entry _Z7reduce1PfS_(
	.param .u64 .ptr .align 1 _Z7reduce1PfS__param_0,
	.param .u64 .ptr .align 1 _Z7reduce1PfS__param_1
)
{
	.reg .pred 	%p<5>;
	.reg .b32 	%r<16>;
	.reg .b32 	%f<6>;
	.reg .b64 	%rd<12>;
	// demoted variable
	.shared .align 4 .b8 _ZZ7reduce1PfS_E11input_begin[1024];
	ld.param.u64 	%rd2, [_Z7reduce1PfS__param_0];
	ld.param.u64 	%rd1, [_Z7reduce1PfS__param_1];
	cvta.to.global.u64 	%rd3, %rd2;
	mov.u32 	%r1, %ntid.x;
	mov.u32 	%r2, %ctaid.x;
	mul.lo.s32 	%r7, %r1, %r2;
	cvt.u64.u32 	%rd4, %r7;
	mov.u32 	%r3, %tid.x;
	cvt.u64.u32 	%rd5, %r3;
	add.s64 	%rd6, %rd4, %rd5;
	shl.b64 	%rd7, %rd6, 2;
	add.s64 	%rd8, %rd3, %rd7;
	ld.global.f32 	%f1, [%rd8];
	shl.b32 	%r8, %r3, 2;
	mov.u32 	%r9, _ZZ7reduce1PfS_E11input_begin;
	add.s32 	%r4, %r9, %r8;
	st.shared.f32 	[%r4], %f1;
	bar.sync 	0;
	setp.lt.u32 	%p1, %r1, 2;
	@%p1 bra 	$L__BB0_5;
	mov.b32 	%r15, 1;
$L__BB0_2:
	shl.b32 	%r6, %r15, 1;
	add.s32 	%r11, %r6, -1;
	and.b32  	%r12, %r11, %r3;
	setp.ne.s32 	%p2, %r12, 0;
	@%p2 bra 	$L__BB0_4;
	shl.b32 	%r13, %r15, 2;
	add.s32 	%r14, %r4, %r13;
	ld.shared.f32 	%f2, [%r14];
	ld.shared.f32 	%f3, [%r4];
	add.f32 	%f4, %f2, %f3;
	st.shared.f32 	[%r4], %f4;
$L__BB0_4:
	bar.sync 	0;
	setp.lt.u32 	%p3, %r6, %r1;
	mov.u32 	%r15, %r6;
	@%p3 bra 	$L__BB0_2;
$L__BB0_5:
	setp.ne.s32 	%p4, %r3, 0;
	@%p4 bra 	$L__BB0_7;
	ld.shared.f32 	%f5, [_ZZ7reduce1PfS_E11input_begin];
	cvta.to.global.u64 	%rd9, %rd1;
	mul.wide.u32 	%rd10, %r2, 4;
	add.s64 	%rd11, %rd9, %rd10;
	st.global.f32 	[%rd11], %f5;
$L__BB0_7:
	ret;

}


// ===== COMPILED SASS (sm_100) =====

	.target	sm_100

	.elftype	@"ET_EXEC"


//--------------------- .note.nv.tkinfo           --------------------------
	.section	.note.nv.tkinfo,"",@"SHT_NOTE"
	.sectionflags	@"SHF_NOTE_NV_TKINFO"
	.tkinfo
        /*0018*/ 	.word	0x00000002
        /*0030*/ 	.string	""
        /*0030*/ 	.string	"ptxas"
        /*0030*/ 	.string	"Cuda compilation tools, release 13.0, V13.0.88"
        /*0030*/ 	.string	"Build cuda_13.0.r13.0/compiler.36424714_0"
        /*0030*/ 	.string	"-arch sm_100 -m 64 "



//--------------------- .note.nv.cuinfo           --------------------------
	.section	.note.nv.cuinfo,"",@"SHT_NOTE"
	.sectionflags	@"SHF_NOTE_NV_CUINFO"
        /*0018*/ 	.short	0x0002
        /*001a*/ 	.short	0x0064
        /*001c*/ 	.short	0x0082
	.zero		2


//--------------------- .nv.info                  --------------------------
	.section	.nv.info,"",@"SHT_CUDA_INFO"
	.align	4


	//----- nvinfo : EIATTR_REGCOUNT
	.align		4
        /*0000*/ 	.byte	0x04, 0x2f
        /*0002*/ 	.short	(.L_1 - .L_0)
	.align		4
.L_0:
        /*0004*/ 	.word	index@(_Z7reduce1PfS_)
        /*0008*/ 	.word	0x0000000c


	//----- nvinfo : EIATTR_FRAME_SIZE
	.align		4
.L_1:
        /*000c*/ 	.byte	0x04, 0x11
        /*000e*/ 	.short	(.L_3 - .L_2)
	.align		4
.L_2:
        /*0010*/ 	.word	index@(_Z7reduce1PfS_)
        /*0014*/ 	.word	0x00000000


	//----- nvinfo : EIATTR_MIN_STACK_SIZE
	.align		4
.L_3:
        /*0018*/ 	.byte	0x04, 0x12
        /*001a*/ 	.short	(.L_5 - .L_4)
	.align		4
.L_4:
        /*001c*/ 	.word	index@(_Z7reduce1PfS_)
        /*0020*/ 	.word	0x00000000
.L_5:


//--------------------- .nv.compat                --------------------------
	.section	.nv.compat,"",@"SHT_CUDA_COMPAT_INFO"
	.align	4
        /*0000*/ 	.byte	0x02, 0x09, 0x00, 0x00, 0x02, 0x02, 0x01, 0x00, 0x02, 0x05, 0x05, 0x00, 0x03, 0x07, 0x01, 0x01
        /*0010*/ 	.byte	0x02, 0x03, 0x00, 0x00, 0x02, 0x06, 0x01, 0x00, 0x04, 0x0b, 0x08, 0x00, 0x09, 0x00, 0x00, 0x00
        /*0020*/ 	.byte	0x00, 0x00, 0x00, 0x00


//--------------------- .nv.info._Z7reduce1PfS_   --------------------------
	.section	.nv.info._Z7reduce1PfS_,"",@"SHT_CUDA_INFO"
	.sectionflags	@""
	.align	4


	//----- nvinfo : EIATTR_CUDA_API_VERSION
	.align		4
        /*0000*/ 	.byte	0x04, 0x37
        /*0002*/ 	.short	(.L_7 - .L_6)
.L_6:
        /*0004*/ 	.word	0x00000082


	//----- nvinfo : EIATTR_KPARAM_INFO
	.align		4
.L_7:
        /*0008*/ 	.byte	0x04, 0x17
        /*000a*/ 	.short	(.L_9 - .L_8)
.L_8:
        /*000c*/ 	.word	0x00000000
        /*0010*/ 	.short	0x0001
        /*0012*/ 	.short	0x0008
        /*0014*/ 	.byte	0x00, 0xf5, 0x21, 0x00


	//----- nvinfo : EIATTR_KPARAM_INFO
	.align		4
.L_9:
        /*0018*/ 	.byte	0x04, 0x17
        /*001a*/ 	.short	(.L_11 - .L_10)
.L_10:
        /*001c*/ 	.word	0x00000000
        /*0020*/ 	.short	0x0000
        /*0022*/ 	.short	0x0000
        /*0024*/ 	.byte	0x00, 0xf5, 0x21, 0x00


	//----- nvinfo : EIATTR_SPARSE_MMA_MASK
	.align		4
.L_11:
        /*0028*/ 	.byte	0x03, 0x50
        /*002a*/ 	.short	0x0000


	//----- nvinfo : EIATTR_MAXREG_COUNT
	.align		4
        /*002c*/ 	.byte	0x03, 0x1b
        /*002e*/ 	.short	0x00ff


	//----- nvinfo : EIATTR_NUM_BARRIERS
	.align		4
        /*0030*/ 	.byte	0x02, 0x4c
        /*0032*/ 	.byte	0x01
	.zero		1


	//----- nvinfo : EIATTR_MERCURY_ISA_VERSION
	.align		4
        /*0034*/ 	.byte	0x03, 0x5f
        /*0036*/ 	.short	0x0101


	//----- nvinfo : EIATTR_VRC_CTA_INIT_COUNT
	.align		4
        /*0038*/ 	.byte	0x02, 0x4a
	.zero		1
	.zero		1


	//----- nvinfo : EIATTR_EXIT_INSTR_OFFSETS
	.align		4
        /*003c*/ 	.byte	0x04, 0x1c
        /*003e*/ 	.short	(.L_13 - .L_12)


	//   ....[0]....
.L_12:
        /*0040*/ 	.word	0x00000220


	//   ....[1]....
        /*0044*/ 	.word	0x000002a0


	//----- nvinfo : EIATTR_CBANK_PARAM_SIZE
	.align		4
.L_13:
        /*0048*/ 	.byte	0x03, 0x19
        /*004a*/ 	.short	0x0010


	//----- nvinfo : EIATTR_PARAM_CBANK
	.align		4
        /*004c*/ 	.byte	0x04, 0x0a
        /*004e*/ 	.short	(.L_15 - .L_14)
	.align		4
.L_14:
        /*0050*/ 	.word	index@(.nv.constant0._Z7reduce1PfS_)
        /*0054*/ 	.short	0x0380
        /*0056*/ 	.short	0x0010


	//----- nvinfo : EIATTR_SW_WAR
	.align		4
.L_15:
        /*0058*/ 	.byte	0x04, 0x36
        /*005a*/ 	.short	(.L_17 - .L_16)
.L_16:
        /*005c*/ 	.word	0x00000008
.L_17:


//--------------------- .nv.callgraph             --------------------------
	.section	.nv.callgraph,"",@"SHT_CUDA_CALLGRAPH"
	.align	4
	.sectionentsize	8
	.align		4
        /*0000*/ 	.word	0x00000000
	.align		4
        /*0004*/ 	.word	0xffffffff
	.align		4
        /*0008*/ 	.word	0x00000000
	.align		4
        /*000c*/ 	.word	0xfffffffe
	.align		4
        /*0010*/ 	.word	0x00000000
	.align		4
        /*0014*/ 	.word	0xfffffffd
	.align		4
        /*0018*/ 	.word	0x00000000
	.align		4
        /*001c*/ 	.word	0xfffffffc


//--------------------- .text._Z7reduce1PfS_      --------------------------
	.section	.text._Z7reduce1PfS_,"ax",@progbits
	.align	128
        .global         _Z7reduce1PfS_
        .type           _Z7reduce1PfS_,@function
        .size           _Z7reduce1PfS_,(.L_x_3 - _Z7reduce1PfS_)
        .other          _Z7reduce1PfS_,@"STO_CUDA_ENTRY STV_DEFAULT"
_Z7reduce1PfS_:
.text._Z7reduce1PfS_:
[----:B------:R-:W-:Y:S01]  /*0000*/  LDC R1, c[0x0][0x37c] ;  /* 0x0000df00ff017b82 */ /* 0x000fe20000000800 */
[----:B------:R-:W0:Y:S01]  /*0010*/  S2R R7, SR_CTAID.X ;  /* 0x0000000000077919 */ /* 0x000e220000002500 */
[----:B------:R-:W0:Y:S01]  /*0020*/  LDCU UR8, c[0x0][0x360] ;  /* 0x00006c00ff0877ac */ /* 0x000e220008000800 */
[----:B------:R-:W1:Y:S01]  /*0030*/  S2R R9, SR_TID.X ;  /* 0x0000000000097919 */ /* 0x000e620000002100 */
[----:B------:R-:W2:Y:S01]  /*0040*/  LDCU.64 UR4, c[0x0][0x380] ;  /* 0x00007000ff0477ac */ /* 0x000ea20008000a00 */
[----:B------:R-:W3:Y:S01]  /*0050*/  LDCU.64 UR6, c[0x0][0x358] ;  /* 0x00006b00ff0677ac */ /* 0x000ee20008000a00 */
[----:B0-----:R-:W-:-:S05]  /*0060*/  IMAD R0, R7, UR8, RZ ;  /* 0x0000000807007c24 */ /* 0x001fca000f8e02ff */
[----:B-1----:R-:W-:-:S05]  /*0070*/  IADD3 R0, P0, PT, R0, R9, RZ ;  /* 0x0000000900007210 */ /* 0x002fca0007f1e0ff */
[----:B------:R-:W-:Y:S01]  /*0080*/  IMAD.X R3, RZ, RZ, RZ, P0 ;  /* 0x000000ffff037224 */ /* 0x000fe200000e06ff */
[----:B--2---:R-:W-:-:S04]  /*0090*/  LEA R2, P0, R0, UR4, 0x2 ;  /* 0x0000000400027c11 */ /* 0x004fc8000f8010ff */
[----:B------:R-:W-:-:S05]  /*00a0*/  LEA.HI.X R3, R0, UR5, R3, 0x2, P0 ;  /* 0x0000000500037c11 */ /* 0x000fca00080f1403 */
[----:B---3--:R-:W2:Y:S01]  /*00b0*/  LDG.E R2, desc[UR6][R2.64] ;  /* 0x0000000602027981 */ /* 0x008ea2000c1e1900 */
[----:B------:R-:W0:Y:S01]  /*00c0*/  S2UR UR5, SR_CgaCtaId ;  /* 0x00000000000579c3 */ /* 0x000e220000008800 */
[----:B------:R-:W-:Y:S01]  /*00d0*/  UMOV UR4, 0x400 ;  /* 0x0000040000047882 */ /* 0x000fe20000000000 */
[----:B------:R-:W-:Y:S01]  /*00e0*/  UISETP.GE.U32.AND UP0, UPT, UR8, 0x2, UPT ;  /* 0x000000020800788c */ /* 0x000fe2000bf06070 */
[----:B------:R-:W-:Y:S01]  /*00f0*/  ISETP.NE.AND P0, PT, R9, RZ, PT ;  /* 0x000000ff0900720c */ /* 0x000fe20003f05270 */
[----:B0-----:R-:W-:-:S06]  /*0100*/  ULEA UR4, UR5, UR4, 0x18 ;  /* 0x0000000405047291 */ /* 0x001fcc000f8ec0ff */
[----:B------:R-:W-:-:S05]  /*0110*/  LEA R5, R9, UR4, 0x2 ;  /* 0x0000000409057c11 */ /* 0x000fca000f8e10ff */
[----:B--2---:R0:W-:Y:S01]  /*0120*/  STS [R5], R2 ;  /* 0x0000000205007388 */ /* 0x0041e20000000800 */
[----:B------:R-:W-:Y:S06]  /*0130*/  BAR.SYNC.DEFER_BLOCKING 0x0 ;  /* 0x0000000000007b1d */ /* 0x000fec0000010000 */
[----:B------:R-:W-:Y:S05]  /*0140*/  BRA.U !UP0, `(.L_x_0) ;  /* 0x0000000108347547 */ /* 0x000fea000b800000 */
[----:B------:R-:W-:-:S07]  /*0150*/  IMAD.MOV.U32 R0, RZ, RZ, 0x1 ;  /* 0x00000001ff007424 */ /* 0x000fce00078e00ff */
.L_x_1:
[----:B------:R-:W-:-:S05]  /*0160*/  IMAD.SHL.U32 R6, R0, 0x2, RZ ;  /* 0x0000000200067824 */ /* 0x000fca00078e00ff */
[----:B0-----:R-:W-:-:S04]  /*0170*/  IADD3 R2, PT, PT, R6, -0x1, RZ ;  /* 0xffffffff06027810 */ /* 0x001fc80007ffe0ff */
[----:B------:R-:W-:-:S13]  /*0180*/  LOP3.LUT P1, RZ, R2, R9, RZ, 0xc0, !PT ;  /* 0x0000000902ff7212 */ /* 0x000fda000782c0ff */
[----:B------:R-:W-:Y:S01]  /*0190*/  @!P1 IMAD R2, R0, 0x4, R5 ;  /* 0x0000000400029824 */ /* 0x000fe200078e0205 */
[----:B------:R-:W-:Y:S01]  /*01a0*/  @!P1 LDS R3, [R5] ;  /* 0x0000000005039984 */ /* 0x000fe20000000800 */
[----:B------:R-:W-:-:S04]  /*01b0*/  MOV R0, R6 ;  /* 0x0000000600007202 */ /* 0x000fc80000000f00 */
[----:B------:R-:W0:Y:S02]  /*01c0*/  @!P1 LDS R2, [R2] ;  /* 0x0000000002029984 */ /* 0x000e240000000800 */
[----:B0-----:R-:W-:-:S05]  /*01d0*/  @!P1 FADD R4, R2, R3 ;  /* 0x0000000302049221 */ /* 0x001fca0000000000 */
[----:B------:R1:W-:Y:S01]  /*01e0*/  @!P1 STS [R5], R4 ;  /* 0x0000000405009388 */ /* 0x0003e20000000800 */
[----:B------:R-:W-:Y:S01]  /*01f0*/  BAR.SYNC.DEFER_BLOCKING 0x0 ;  /* 0x0000000000007b1d */ /* 0x000fe20000010000 */
[----:B------:R-:W-:-:S13]  /*0200*/  ISETP.GE.U32.AND P1, PT, R6, UR8, PT ;  /* 0x0000000806007c0c */ /* 0x000fda000bf26070 */
[----:B-1----:R-:W-:Y:S05]  /*0210*/  @!P1 BRA `(.L_x_1) ;  /* 0xfffffffc00d09947 */ /* 0x002fea000383ffff */
.L_x_0:
[----:B------:R-:W-:Y:S05]  /*0220*/  @P0 EXIT ;  /* 0x000000000000094d */ /* 0x000fea0003800000 */
[----:B------:R-:W1:Y:S01]  /*0230*/  S2UR UR5, SR_CgaCtaId ;  /* 0x00000000000579c3 */ /* 0x000e620000008800 */
[----:B------:R-:W-:-:S07]  /*0240*/  UMOV UR4, 0x400 ;  /* 0x0000040000047882 */ /* 0x000fce0000000000 */
[----:B0-----:R-:W0:Y:S01]  /*0250*/  LDC.64 R2, c[0x0][0x388] ;  /* 0x0000e200ff027b82 */ /* 0x001e220000000a00 */
[----:B-1----:R-:W-:Y:S01]  /*0260*/  ULEA UR4, UR5, UR4, 0x18 ;  /* 0x0000000405047291 */ /* 0x002fe2000f8ec0ff */
[----:B0-----:R-:W-:-:S08]  /*0270*/  IMAD.WIDE.U32 R2, R7, 0x4, R2 ;  /* 0x0000000407027825 */ /* 0x001fd000078e0002 */
[----:B------:R-:W0:Y:S04]  /*0280*/  LDS R5, [UR4] ;  /* 0x00000004ff057984 */ /* 0x000e280008000800 */
[----:B0-----:R-:W-:Y:S01]  /*0290*/  STG.E desc[UR6][R2.64], R5 ;  /* 0x0000000502007986 */ /* 0x001fe2000c101906 */
[----:B------:R-:W-:Y:S05]  /*02a0*/  EXIT ;  /* 0x000000000000794d */ /* 0x000fea0003800000 */
.L_x_2:
[----:B------:R-:W-:-:S00]  /*02b0*/  BRA `(.L_x_2) ;  /* 0xfffffffc00fc7947 */ /* 0x000fc0000383ffff */
[----:B------:R-:W-:-:S00]  /*02c0*/  NOP ;  /* 0x0000000000007918 */ /* 0x000fc00000000000 */
        /* <DEDUP_REMOVED lines=11> */
.L_x_3:


//--------------------- .nv.shared._Z7reduce1PfS_ --------------------------
	.section	.nv.shared._Z7reduce1PfS_,"aw",@nobits
	.sectionflags	@""
	.align	4
.nv.shared._Z7reduce1PfS_:
	.zero		2048


//--------------------- .nv.shared.reserved.0     --------------------------
	.section	.nv.shared.reserved.0,"aw",@nobits
	.weak		__nv_reservedSMEM_offset_0_alias
	.size		__nv_reservedSMEM_offset_0_alias, 0, 64
	.other		__nv_reservedSMEM_offset_0_alias,@"STO_CUDA_RESERVED_SHARED STV_DEFAULT"
__nv_reservedSMEM_offset_0_alias:
	.zero		0
	.zero		64


//--------------------- .nv.constant0._Z7reduce1PfS_ --------------------------
	.section	.nv.constant0._Z7reduce1PfS_,"a",@progbits
	.sectionflags	@""
	.align	4
.nv.constant0._Z7reduce1PfS_:
	.zero		912


//--------------------- SYMBOLS --------------------------

	.type		.nv.reservedSmem.offset0,@object
	.size		.nv.reservedSmem.offset0,0x4
	.type		.nv.reservedSmem.cap,@object
	.size		.nv.reservedSmem.cap,0x4
